//
// Generated by NVIDIA NVVM Compiler
//
// Compiler Build ID: CL-36424714
// Cuda compilation tools, release 13.0, V13.0.88
// Based on NVVM 20.0.0
//

.version 9.0
.target sm_100
.address_size 64

	// .globl	bitonic_merge2
// _ZZ14bitonic_merge2E3tab has been demoted

.visible .entry bitonic_merge2(
	.param .u64 .ptr .align 1 bitonic_merge2_param_0
)
{
	.reg .pred 	%p<24>;
	.reg .b32 	%r<173>;
	.reg .b64 	%rd<5>;
	// demoted variable
	.shared .align 4 .b8 _ZZ14bitonic_merge2E3tab[8192];
	ld.param.u64 	%rd2, [bitonic_merge2_param_0];
	cvta.to.global.u64 	%rd3, %rd2;
	mov.u32 	%r62, %ctaid.x;
	mov.u32 	%r63, %ntid.x;
	mov.u32 	%r1, %tid.x;
	mov.u32 	%r64, %ctaid.y;
	mov.u32 	%r65, %ntid.y;
	mov.u32 	%r66, %tid.y;
	mad.lo.s32 	%r67, %r64, %r65, %r66;
	mov.u32 	%r68, %nctaid.x;
	mad.lo.s32 	%r69, %r67, %r68, %r62;
	mul.lo.s32 	%r70, %r63, %r69;
	shl.b32 	%r71, %r70, 1;
	add.s32 	%r72, %r71, %r1;
	mul.wide.s32 	%rd4, %r72, 4;
	add.s64 	%rd1, %rd3, %rd4;
	ld.global.u32 	%r73, [%rd1];
	shl.b32 	%r74, %r1, 2;
	mov.u32 	%r75, _ZZ14bitonic_merge2E3tab;
	add.s32 	%r2, %r75, %r74;
	st.shared.u32 	[%r2], %r73;
	ld.global.u32 	%r76, [%rd1+4096];
	st.shared.u32 	[%r2+4096], %r76;
	bar.sync 	0;
	mov.b32 	%r170, 2;
	mov.b32 	%r169, 0;
$L__BB0_1:
	mov.b32 	%r77, -1;
	shl.b32 	%r78, %r77, %r169;
	and.b32  	%r5, %r78, %r1;
	add.s32 	%r79, %r5, %r1;
	add.s32 	%r80, %r170, -1;
	and.b32  	%r81, %r79, %r80;
	not.b32 	%r82, %r81;
	add.s32 	%r83, %r79, %r170;
	sub.s32 	%r84, %r83, %r81;
	add.s32 	%r6, %r84, %r82;
	setp.gt.s32 	%p1, %r6, 2047;
	@%p1 bra 	$L__BB0_4;
	shl.b32 	%r85, %r5, 2;
	add.s32 	%r7, %r2, %r85;
	ld.shared.u32 	%r8, [%r7];
	shl.b32 	%r86, %r6, 2;
	add.s32 	%r9, %r75, %r86;
	ld.shared.u32 	%r10, [%r9];
	setp.ge.s32 	%p2, %r10, %r8;
	@%p2 bra 	$L__BB0_4;
	atom.shared.exch.b32 	%r88, [%r9], %r8;
	atom.shared.exch.b32 	%r89, [%r7], %r10;
$L__BB0_4:
	bar.sync 	0;
	setp.eq.s32 	%p3, %r169, 0;
	@%p3 bra 	$L__BB0_33;
	and.b32  	%r11, %r169, 3;
	setp.eq.s32 	%p4, %r11, 0;
	mov.u32 	%r171, %r169;
	@%p4 bra 	$L__BB0_18;
	add.s32 	%r171, %r169, -1;
	mov.b32 	%r90, -1;
	shl.b32 	%r91, %r90, %r171;
	and.b32  	%r13, %r91, %r1;
	add.s32 	%r92, %r13, %r1;
	mov.b32 	%r93, 1;
	shl.b32 	%r94, %r93, %r171;
	add.s32 	%r95, %r92, %r94;
	setp.gt.s32 	%p5, %r95, 2047;
	@%p5 bra 	$L__BB0_9;
	shl.b32 	%r96, %r13, 2;
	add.s32 	%r14, %r2, %r96;
	ld.shared.u32 	%r15, [%r14];
	mov.b32 	%r97, 4;
	shl.b32 	%r98, %r97, %r171;
	add.s32 	%r16, %r14, %r98;
	ld.shared.u32 	%r17, [%r16];
	setp.ge.s32 	%p6, %r17, %r15;
	@%p6 bra 	$L__BB0_9;
	atom.shared.exch.b32 	%r99, [%r16], %r15;
	atom.shared.exch.b32 	%r100, [%r14], %r17;
$L__BB0_9:
	bar.sync 	0;
	setp.eq.s32 	%p7, %r11, 1;
	@%p7 bra 	$L__BB0_18;
	add.s32 	%r171, %r169, -2;
	mov.b32 	%r101, -1;
	shl.b32 	%r102, %r101, %r171;
	and.b32  	%r19, %r102, %r1;
	add.s32 	%r103, %r19, %r1;
	mov.b32 	%r104, 1;
	shl.b32 	%r105, %r104, %r171;
	add.s32 	%r106, %r103, %r105;
	setp.gt.s32 	%p8, %r106, 2047;
	@%p8 bra 	$L__BB0_13;
	shl.b32 	%r107, %r19, 2;
	add.s32 	%r20, %r2, %r107;
	ld.shared.u32 	%r21, [%r20];
	mov.b32 	%r108, 4;
	shl.b32 	%r109, %r108, %r171;
	add.s32 	%r22, %r20, %r109;
	ld.shared.u32 	%r23, [%r22];
	setp.ge.s32 	%p9, %r23, %r21;
	@%p9 bra 	$L__BB0_13;
	atom.shared.exch.b32 	%r110, [%r22], %r21;
	atom.shared.exch.b32 	%r111, [%r20], %r23;
$L__BB0_13:
	bar.sync 	0;
	setp.eq.s32 	%p10, %r11, 2;
	@%p10 bra 	$L__BB0_18;
	add.s32 	%r171, %r169, -3;
	mov.b32 	%r112, -1;
	shl.b32 	%r113, %r112, %r171;
	and.b32  	%r25, %r113, %r1;
	add.s32 	%r114, %r25, %r1;
	mov.b32 	%r115, 1;
	shl.b32 	%r116, %r115, %r171;
	add.s32 	%r117, %r114, %r116;
	setp.gt.s32 	%p11, %r117, 2047;
	@%p11 bra 	$L__BB0_17;
	shl.b32 	%r118, %r25, 2;
	add.s32 	%r26, %r2, %r118;
	ld.shared.u32 	%r27, [%r26];
	mov.b32 	%r119, 4;
	shl.b32 	%r120, %r119, %r171;
	add.s32 	%r28, %r26, %r120;
	ld.shared.u32 	%r29, [%r28];
	setp.ge.s32 	%p12, %r29, %r27;
	@%p12 bra 	$L__BB0_17;
	atom.shared.exch.b32 	%r121, [%r28], %r27;
	atom.shared.exch.b32 	%r122, [%r26], %r29;
$L__BB0_17:
	bar.sync 	0;
$L__BB0_18:
	setp.lt.u32 	%p13, %r169, 4;
	@%p13 bra 	$L__BB0_33;
	add.s32 	%r172, %r171, 4;
$L__BB0_20:
	add.s32 	%r33, %r172, -5;
	mov.b32 	%r123, -1;
	shl.b32 	%r124, %r123, %r33;
	and.b32  	%r34, %r124, %r1;
	add.s32 	%r125, %r34, %r1;
	mov.b32 	%r126, 1;
	shl.b32 	%r127, %r126, %r33;
	add.s32 	%r128, %r125, %r127;
	setp.gt.s32 	%p14, %r128, 2047;
	@%p14 bra 	$L__BB0_23;
	shl.b32 	%r129, %r34, 2;
	add.s32 	%r35, %r2, %r129;
	ld.shared.u32 	%r36, [%r35];
	mov.b32 	%r130, 4;
	shl.b32 	%r131, %r130, %r33;
	add.s32 	%r37, %r35, %r131;
	ld.shared.u32 	%r38, [%r37];
	setp.ge.s32 	%p15, %r38, %r36;
	@%p15 bra 	$L__BB0_23;
	atom.shared.exch.b32 	%r132, [%r37], %r36;
	atom.shared.exch.b32 	%r133, [%r35], %r38;
$L__BB0_23:
	bar.sync 	0;
	add.s32 	%r39, %r172, -6;
	mov.b32 	%r134, -1;
	shl.b32 	%r135, %r134, %r39;
	and.b32  	%r40, %r135, %r1;
	add.s32 	%r136, %r40, %r1;
	mov.b32 	%r137, 1;
	shl.b32 	%r138, %r137, %r39;
	add.s32 	%r139, %r136, %r138;
	setp.gt.s32 	%p16, %r139, 2047;
	@%p16 bra 	$L__BB0_26;
	shl.b32 	%r140, %r40, 2;
	add.s32 	%r41, %r2, %r140;
	ld.shared.u32 	%r42, [%r41];
	mov.b32 	%r141, 4;
	shl.b32 	%r142, %r141, %r39;
	add.s32 	%r43, %r41, %r142;
	ld.shared.u32 	%r44, [%r43];
	setp.ge.s32 	%p17, %r44, %r42;
	@%p17 bra 	$L__BB0_26;
	atom.shared.exch.b32 	%r143, [%r43], %r42;
	atom.shared.exch.b32 	%r144, [%r41], %r44;
$L__BB0_26:
	bar.sync 	0;
	add.s32 	%r45, %r172, -7;
	mov.b32 	%r145, -1;
	shl.b32 	%r146, %r145, %r45;
	and.b32  	%r46, %r146, %r1;
	add.s32 	%r147, %r46, %r1;
	mov.b32 	%r148, 1;
	shl.b32 	%r149, %r148, %r45;
	add.s32 	%r150, %r147, %r149;
	setp.gt.s32 	%p18, %r150, 2047;
	@%p18 bra 	$L__BB0_29;
	shl.b32 	%r151, %r46, 2;
	add.s32 	%r47, %r2, %r151;
	ld.shared.u32 	%r48, [%r47];
	mov.b32 	%r152, 4;
	shl.b32 	%r153, %r152, %r45;
	add.s32 	%r49, %r47, %r153;
	ld.shared.u32 	%r50, [%r49];
	setp.ge.s32 	%p19, %r50, %r48;
	@%p19 bra 	$L__BB0_29;
	atom.shared.exch.b32 	%r154, [%r49], %r48;
	atom.shared.exch.b32 	%r155, [%r47], %r50;
$L__BB0_29:
	bar.sync 	0;
	add.s32 	%r51, %r172, -8;
	mov.b32 	%r156, -1;
	shl.b32 	%r157, %r156, %r51;
	and.b32  	%r52, %r157, %r1;
	add.s32 	%r158, %r52, %r1;
	mov.b32 	%r159, 1;
	shl.b32 	%r160, %r159, %r51;
	add.s32 	%r161, %r158, %r160;
	setp.gt.s32 	%p20, %r161, 2047;
	@%p20 bra 	$L__BB0_32;
	shl.b32 	%r162, %r52, 2;
	add.s32 	%r53, %r2, %r162;
	ld.shared.u32 	%r54, [%r53];
	mov.b32 	%r163, 4;
	shl.b32 	%r164, %r163, %r51;
	add.s32 	%r55, %r53, %r164;
	ld.shared.u32 	%r56, [%r55];
	setp.ge.s32 	%p21, %r56, %r54;
	@%p21 bra 	$L__BB0_32;
	atom.shared.exch.b32 	%r165, [%r55], %r54;
	atom.shared.exch.b32 	%r166, [%r53], %r56;
$L__BB0_32:
	bar.sync 	0;
	add.s32 	%r172, %r172, -4;
	setp.gt.s32 	%p22, %r172, 4;
	@%p22 bra 	$L__BB0_20;
$L__BB0_33:
	add.s32 	%r169, %r169, 1;
	shl.b32 	%r170, %r170, 1;
	setp.ne.s32 	%p23, %r169, 11;
	@%p23 bra 	$L__BB0_1;
	ld.shared.u32 	%r167, [%r2];
	st.global.u32 	[%rd1], %r167;
	ld.shared.u32 	%r168, [%r2+4096];
	st.global.u32 	[%rd1+4096], %r168;
	ret;

}
	// .globl	bitonic_merge
.visible .entry bitonic_merge(
	.param .u64 .ptr .align 1 bitonic_merge_param_0,
	.param .u32 bitonic_merge_param_1,
	.param .u32 bitonic_merge_param_2
)
{
	.reg .pred 	%p<3>;
	.reg .b32 	%r<27>;
	.reg .b64 	%rd<7>;

	ld.param.u64 	%rd3, [bitonic_merge_param_0];
	ld.param.u32 	%r5, [bitonic_merge_param_1];
	ld.param.u32 	%r6, [bitonic_merge_param_2];
	mov.u32 	%r8, %ctaid.x;
	mov.u32 	%r9, %ntid.x;
	mov.u32 	%r10, %tid.x;
	mov.u32 	%r11, %ctaid.y;
	mov.u32 	%r12, %ntid.y;
	mov.u32 	%r13, %tid.y;
	mad.lo.s32 	%r14, %r11, %r12, %r13;
	mov.u32 	%r15, %nctaid.x;
	mad.lo.s32 	%r16, %r14, %r15, %r8;
	mad.lo.s32 	%r17, %r16, %r9, %r10;
	mov.b32 	%r18, -1;
	shl.b32 	%r19, %r18, %r5;
	and.b32  	%r20, %r17, %r19;
	add.s32 	%r1, %r20, %r17;
	mov.b32 	%r21, 1;
	shl.b32 	%r2, %r21, %r5;
	add.s32 	%r22, %r1, %r2;
	max.s32 	%r24, %r1, %r22;
	setp.ge.s32 	%p1, %r24, %r6;
	@%p1 bra 	$L__BB1_3;
	cvta.to.global.u64 	%rd4, %rd3;
	mul.wide.s32 	%rd5, %r1, 4;
	add.s64 	%rd1, %rd4, %rd5;
	ld.global.u32 	%r3, [%rd1];
	mul.wide.s32 	%rd6, %r2, 4;
	add.s64 	%rd2, %rd1, %rd6;
	ld.global.u32 	%r4, [%rd2];
	setp.ge.s32 	%p2, %r4, %r3;
	@%p2 bra 	$L__BB1_3;
	atom.global.exch.b32 	%r25, [%rd2], %r3;
	atom.global.exch.b32 	%r26, [%rd1], %r4;
$L__BB1_3:
	ret;

}
	// .globl	bitonic_triangle_merge
.visible .entry bitonic_triangle_merge(
	.param .u64 .ptr .align 1 bitonic_triangle_merge_param_0,
	.param .u32 bitonic_triangle_merge_param_1,
	.param .u32 bitonic_triangle_merge_param_2
)
{
	.reg .pred 	%p<3>;
	.reg .b32 	%r<33>;
	.reg .b64 	%rd<7>;

	ld.param.u64 	%rd3, [bitonic_triangle_merge_param_0];
	ld.param.u32 	%r5, [bitonic_triangle_merge_param_1];
	ld.param.u32 	%r6, [bitonic_triangle_merge_param_2];
	mov.u32 	%r8, %ctaid.x;
	mov.u32 	%r9, %ntid.x;
	mov.u32 	%r10, %tid.x;
	mov.u32 	%r11, %ctaid.y;
	mov.u32 	%r12, %ntid.y;
	mov.u32 	%r13, %tid.y;
	mad.lo.s32 	%r14, %r11, %r12, %r13;
	mov.u32 	%r15, %nctaid.x;
	mad.lo.s32 	%r16, %r14, %r15, %r8;
	mad.lo.s32 	%r17, %r16, %r9, %r10;
	add.s32 	%r18, %r5, 1;
	mov.b32 	%r19, 1;
	shl.b32 	%r20, %r19, %r18;
	mov.b32 	%r21, -1;
	shl.b32 	%r22, %r21, %r5;
	and.b32  	%r23, %r17, %r22;
	add.s32 	%r1, %r23, %r17;
	add.s32 	%r24, %r20, -1;
	and.b32  	%r25, %r1, %r24;
	not.b32 	%r26, %r25;
	add.s32 	%r27, %r1, %r20;
	sub.s32 	%r28, %r27, %r25;
	add.s32 	%r29, %r28, %r26;
	max.s32 	%r30, %r1, %r29;
	setp.ge.s32 	%p1, %r30, %r6;
	@%p1 bra 	$L__BB2_3;
	cvta.to.global.u64 	%rd4, %rd3;
	mul.wide.s32 	%rd5, %r1, 4;
	add.s64 	%rd1, %rd4, %rd5;
	ld.global.u32 	%r3, [%rd1];
	mul.wide.s32 	%rd6, %r29, 4;
	add.s64 	%rd2, %rd4, %rd6;
	ld.global.u32 	%r4, [%rd2];
	setp.ge.s32 	%p2, %r4, %r3;
	@%p2 bra 	$L__BB2_3;
	atom.global.exch.b32 	%r31, [%rd2], %r3;
	atom.global.exch.b32 	%r32, [%rd1], %r4;
$L__BB2_3:
	ret;

}


// ===== COMPILED SASS (sm_100) =====

	.target	sm_100

	.elftype	@"ET_EXEC"


//--------------------- .note.nv.tkinfo           --------------------------
	.section	.note.nv.tkinfo,"",@"SHT_NOTE"
	.sectionflags	@"SHF_NOTE_NV_TKINFO"
	.tkinfo
        /*0018*/ 	.word	0x00000002
        /*0030*/ 	.string	""
        /*0030*/ 	.string	"ptxas"
        /*0030*/ 	.string	"Cuda compilation tools, release 13.0, V13.0.88"
        /*0030*/ 	.string	"Build cuda_13.0.r13.0/compiler.36424714_0"
        /*0030*/ 	.string	"-arch sm_100 -m 64 "



//--------------------- .note.nv.cuinfo           --------------------------
	.section	.note.nv.cuinfo,"",@"SHT_NOTE"
	.sectionflags	@"SHF_NOTE_NV_CUINFO"
        /*0018*/ 	.short	0x0002
        /*001a*/ 	.short	0x0064
        /*001c*/ 	.short	0x0082
	.zero		2


//--------------------- .nv.info                  --------------------------
	.section	.nv.info,"",@"SHT_CUDA_INFO"
	.align	4


	//----- nvinfo : EIATTR_REGCOUNT
	.align		4
        /*0000*/ 	.byte	0x04, 0x2f
        /*0002*/ 	.short	(.L_1 - .L_0)
	.align		4
.L_0:
        /*0004*/ 	.word	index@(bitonic_merge2)
        /*0008*/ 	.word	0x0000000b


	//----- nvinfo : EIATTR_FRAME_SIZE
	.align		4
.L_1:
        /*000c*/ 	.byte	0x04, 0x11
        /*000e*/ 	.short	(.L_3 - .L_2)
	.align		4
.L_2:
        /*0010*/ 	.word	index@(bitonic_merge2)
        /*0014*/ 	.word	0x00000000


	//----- nvinfo : EIATTR_REGCOUNT
	.align		4
.L_3:
        /*0018*/ 	.byte	0x04, 0x2f
        /*001a*/ 	.short	(.L_5 - .L_4)
	.align		4
.L_4:
        /*001c*/ 	.word	index@(bitonic_merge)
        /*0020*/ 	.word	0x0000000a


	//----- nvinfo : EIATTR_FRAME_SIZE
	.align		4
.L_5:
        /*0024*/ 	.byte	0x04, 0x11
        /*0026*/ 	.short	(.L_7 - .L_6)
	.align		4
.L_6:
        /*0028*/ 	.word	index@(bitonic_merge)
        /*002c*/ 	.word	0x00000000


	//----- nvinfo : EIATTR_REGCOUNT
	.align		4
.L_7:
        /*0030*/ 	.byte	0x04, 0x2f
        /*0032*/ 	.short	(.L_9 - .L_8)
	.align		4
.L_8:
        /*0034*/ 	.word	index@(bitonic_triangle_merge)
        /*0038*/ 	.word	0x0000000a


	//----- nvinfo : EIATTR_FRAME_SIZE
	.align		4
.L_9:
        /*003c*/ 	.byte	0x04, 0x11
        /*003e*/ 	.short	(.L_11 - .L_10)
	.align		4
.L_10:
        /*0040*/ 	.word	index@(bitonic_triangle_merge)
        /*0044*/ 	.word	0x00000000


	//----- nvinfo : EIATTR_MIN_STACK_SIZE
	.align		4
.L_11:
        /*0048*/ 	.byte	0x04, 0x12
        /*004a*/ 	.short	(.L_13 - .L_12)
	.align		4
.L_12:
        /*004c*/ 	.word	index@(bitonic_triangle_merge)
        /*0050*/ 	.word	0x00000000


	//----- nvinfo : EIATTR_MIN_STACK_SIZE
	.align		4
.L_13:
        /*0054*/ 	.byte	0x04, 0x12
        /*0056*/ 	.short	(.L_15 - .L_14)
	.align		4
.L_14:
        /*0058*/ 	.word	index@(bitonic_merge)
        /*005c*/ 	.word	0x00000000


	//----- nvinfo : EIATTR_MIN_STACK_SIZE
	.align		4
.L_15:
        /*0060*/ 	.byte	0x04, 0x12
        /*0062*/ 	.short	(.L_17 - .L_16)
	.align		4
.L_16:
        /*0064*/ 	.word	index@(bitonic_merge2)
        /*0068*/ 	.word	0x00000000
.L_17:


//--------------------- .nv.compat                --------------------------
	.section	.nv.compat,"",@"SHT_CUDA_COMPAT_INFO"
	.align	4
        /*0000*/ 	.byte	0x02, 0x09, 0x00, 0x00, 0x02, 0x02, 0x01, 0x00, 0x02, 0x05, 0x05, 0x00, 0x03, 0x07, 0x01, 0x01
        /*0010*/ 	.byte	0x02, 0x03, 0x00, 0x00, 0x02, 0x06, 0x01, 0x00, 0x04, 0x0b, 0x08, 0x00, 0x09, 0x00, 0x00, 0x00
        /*0020*/ 	.byte	0x00, 0x00, 0x00, 0x00


//--------------------- .nv.info.bitonic_triangle_merge --------------------------
	.section	.nv.info.bitonic_triangle_merge,"",@"SHT_CUDA_INFO"
	.sectionflags	@""
	.align	4


	//----- nvinfo : EIATTR_CUDA_API_VERSION
	.align		4
        /*0000*/ 	.byte	0x04, 0x37
        /*0002*/ 	.short	(.L_19 - .L_18)
.L_18:
        /*0004*/ 	.word	0x00000082


	//----- nvinfo : EIATTR_KPARAM_INFO
	.align		4
.L_19:
        /*0008*/ 	.byte	0x04, 0x17
        /*000a*/ 	.short	(.L_21 - .L_20)
.L_20:
        /*000c*/ 	.word	0x00000000
        /*0010*/ 	.short	0x0002
        /*0012*/ 	.short	0x000c
        /*0014*/ 	.byte	0x00, 0xf0, 0x11, 0x00


	//----- nvinfo : EIATTR_KPARAM_INFO
	.align		4
.L_21:
        /*0018*/ 	.byte	0x04, 0x17
        /*001a*/ 	.short	(.L_23 - .L_22)
.L_22:
        /*001c*/ 	.word	0x00000000
        /*0020*/ 	.short	0x0001
        /*0022*/ 	.short	0x0008
        /*0024*/ 	.byte	0x00, 0xf0, 0x11, 0x00


	//----- nvinfo : EIATTR_KPARAM_INFO
	.align		4
.L_23:
        /*0028*/ 	.byte	0x04, 0x17
        /*002a*/ 	.short	(.L_25 - .L_24)
.L_24:
        /*002c*/ 	.word	0x00000000
        /*0030*/ 	.short	0x0000
        /*0032*/ 	.short	0x0000
        /*0034*/ 	.byte	0x00, 0xf5, 0x21, 0x00


	//----- nvinfo : EIATTR_SPARSE_MMA_MASK
	.align		4
.L_25:
        /*0038*/ 	.byte	0x03, 0x50
        /*003a*/ 	.short	0x0000


	//----- nvinfo : EIATTR_MAXREG_COUNT
	.align		4
        /*003c*/ 	.byte	0x03, 0x1b
        /*003e*/ 	.short	0x00ff


	//----- nvinfo : EIATTR_MERCURY_ISA_VERSION
	.align		4
        /*0040*/ 	.byte	0x03, 0x5f
        /*0042*/ 	.short	0x0101


	//----- nvinfo : EIATTR_VRC_CTA_INIT_COUNT
	.align		4
        /*0044*/ 	.byte	0x02, 0x4a
	.zero		1
	.zero		1


	//----- nvinfo : EIATTR_EXIT_INSTR_OFFSETS
	.align		4
        /*0048*/ 	.byte	0x04, 0x1c
        /*004a*/ 	.short	(.L_27 - .L_26)


	//   ....[0]....
.L_26:
        /*004c*/ 	.word	0x000001a0


	//   ....[1]....
        /*0050*/ 	.word	0x00000220


	//   ....[2]....
        /*0054*/ 	.word	0x00000250


	//----- nvinfo : EIATTR_CBANK_PARAM_SIZE
	.align		4
.L_27:
        /*0058*/ 	.byte	0x03, 0x19
        /*005a*/ 	.short	0x0010


	//----- nvinfo : EIATTR_PARAM_CBANK
	.align		4
        /*005c*/ 	.byte	0x04, 0x0a
        /*005e*/ 	.short	(.L_29 - .L_28)
	.align		4
.L_28:
        /*0060*/ 	.word	index@(.nv.constant0.bitonic_triangle_merge)
        /*0064*/ 	.short	0x0380
        /*0066*/ 	.short	0x0010


	//----- nvinfo : EIATTR_SW_WAR
	.align		4
.L_29:
        /*0068*/ 	.byte	0x04, 0x36
        /*006a*/ 	.short	(.L_31 - .L_30)
.L_30:
        /*006c*/ 	.word	0x00000008
.L_31:


//--------------------- .nv.info.bitonic_merge    --------------------------
	.section	.nv.info.bitonic_merge,"",@"SHT_CUDA_INFO"
	.sectionflags	@""
	.align	4


	//----- nvinfo : EIATTR_CUDA_API_VERSION
	.align		4
        /*0000*/ 	.byte	0x04, 0x37
        /*0002*/ 	.short	(.L_33 - .L_32)
.L_32:
        /*0004*/ 	.word	0x00000082


	//----- nvinfo : EIATTR_KPARAM_INFO
	.align		4
.L_33:
        /*0008*/ 	.byte	0x04, 0x17
        /*000a*/ 	.short	(.L_35 - .L_34)
.L_34:
        /*000c*/ 	.word	0x00000000
        /*0010*/ 	.short	0x0002
        /*0012*/ 	.short	0x000c
        /*0014*/ 	.byte	0x00, 0xf0, 0x11, 0x00


	//----- nvinfo : EIATTR_KPARAM_INFO
	.align		4
.L_35:
        /*0018*/ 	.byte	0x04, 0x17
        /*001a*/ 	.short	(.L_37 - .L_36)
.L_36:
        /*001c*/ 	.word	0x00000000
        /*0020*/ 	.short	0x0001
        /*0022*/ 	.short	0x0008
        /*0024*/ 	.byte	0x00, 0xf0, 0x11, 0x00


	//----- nvinfo : EIATTR_KPARAM_INFO
	.align		4
.L_37:
        /*0028*/ 	.byte	0x04, 0x17
        /*002a*/ 	.short	(.L_39 - .L_38)
.L_38:
        /*002c*/ 	.word	0x00000000
        /*0030*/ 	.short	0x0000
        /*0032*/ 	.short	0x0000
        /*0034*/ 	.byte	0x00, 0xf5, 0x21, 0x00


	//----- nvinfo : EIATTR_SPARSE_MMA_MASK
	.align		4
.L_39:
        /*0038*/ 	.byte	0x03, 0x50
        /*003a*/ 	.short	0x0000


	//----- nvinfo : EIATTR_MAXREG_COUNT
	.align		4
        /*003c*/ 	.byte	0x03, 0x1b
        /*003e*/ 	.short	0x00ff


	//----- nvinfo : EIATTR_MERCURY_ISA_VERSION
	.align		4
        /*0040*/ 	.byte	0x03, 0x5f
        /*0042*/ 	.short	0x0101


	//----- nvinfo : EIATTR_VRC_CTA_INIT_COUNT
	.align		4
        /*0044*/ 	.byte	0x02, 0x4a
	.zero		1
	.zero		1


	//----- nvinfo : EIATTR_EXIT_INSTR_OFFSETS
	.align		4
        /*0048*/ 	.byte	0x04, 0x1c
        /*004a*/ 	.short	(.L_41 - .L_40)


	//   ....[0]....
.L_40:
        /*004c*/ 	.word	0x00000140


	//   ....[1]....
        /*0050*/ 	.word	0x000001c0


	//   ....[2]....
        /*0054*/ 	.word	0x000001f0


	//----- nvinfo : EIATTR_CBANK_PARAM_SIZE
	.align		4
.L_41:
        /*0058*/ 	.byte	0x03, 0x19
        /*005a*/ 	.short	0x0010


	//----- nvinfo : EIATTR_PARAM_CBANK
	.align		4
        /*005c*/ 	.byte	0x04, 0x0a
        /*005e*/ 	.short	(.L_43 - .L_42)
	.align		4
.L_42:
        /*0060*/ 	.word	index@(.nv.constant0.bitonic_merge)
        /*0064*/ 	.short	0x0380
        /*0066*/ 	.short	0x0010


	//----- nvinfo : EIATTR_SW_WAR
	.align		4
.L_43:
        /*0068*/ 	.byte	0x04, 0x36
        /*006a*/ 	.short	(.L_45 - .L_44)
.L_44:
        /*006c*/ 	.word	0x00000008
.L_45:


//--------------------- .nv.info.bitonic_merge2   --------------------------
	.section	.nv.info.bitonic_merge2,"",@"SHT_CUDA_INFO"
	.sectionflags	@""
	.align	4


	//----- nvinfo : EIATTR_CUDA_API_VERSION
	.align		4
        /*0000*/ 	.byte	0x04, 0x37
        /*0002*/ 	.short	(.L_47 - .L_46)
.L_46:
        /*0004*/ 	.word	0x00000082


	//----- nvinfo : EIATTR_KPARAM_INFO
	.align		4
.L_47:
        /*0008*/ 	.byte	0x04, 0x17
        /*000a*/ 	.short	(.L_49 - .L_48)
.L_48:
        /*000c*/ 	.word	0x00000000
        /*0010*/ 	.short	0x0000
        /*0012*/ 	.short	0x0000
        /*0014*/ 	.byte	0x00, 0xf5, 0x21, 0x00


	//----- nvinfo : EIATTR_SPARSE_MMA_MASK
	.align		4
.L_49:
        /*0018*/ 	.byte	0x03, 0x50
        /*001a*/ 	.short	0x0000


	//----- nvinfo : EIATTR_MAXREG_COUNT
	.align		4
        /*001c*/ 	.byte	0x03, 0x1b
        /*001e*/ 	.short	0x00ff


	//----- nvinfo : EIATTR_NUM_BARRIERS
	.align		4
        /*0020*/ 	.byte	0x02, 0x4c
        /*0022*/ 	.byte	0x01
	.zero		1


	//----- nvinfo : EIATTR_MERCURY_ISA_VERSION
	.align		4
        /*0024*/ 	.byte	0x03, 0x5f
        /*0026*/ 	.short	0x0101


	//----- nvinfo : EIATTR_VRC_CTA_INIT_COUNT
	.align		4
        /*0028*/ 	.byte	0x02, 0x4a
	.zero		1
	.zero		1


	//----- nvinfo : EIATTR_EXIT_INSTR_OFFSETS
	.align		4
        /*002c*/ 	.byte	0x04, 0x1c
        /*002e*/ 	.short	(.L_51 - .L_50)


	//   ....[0]....
.L_50:
        /*0030*/ 	.word	0x00000d60


	//----- nvinfo : EIATTR_CRS_STACK_SIZE
	.align		4
.L_51:
        /*0034*/ 	.byte	0x04, 0x1e
        /*0036*/ 	.short	(.L_53 - .L_52)
.L_52:
        /*0038*/ 	.word	0x00000000


	//----- nvinfo : EIATTR_CBANK_PARAM_SIZE
	.align		4
.L_53:
        /*003c*/ 	.byte	0x03, 0x19
        /*003e*/ 	.short	0x0008


	//----- nvinfo : EIATTR_PARAM_CBANK
	.align		4
        /*0040*/ 	.byte	0x04, 0x0a
        /*0042*/ 	.short	(.L_55 - .L_54)
	.align		4
.L_54:
        /*0044*/ 	.word	index@(.nv.constant0.bitonic_merge2)
        /*0048*/ 	.short	0x0380
        /*004a*/ 	.short	0x0008


	//----- nvinfo : EIATTR_SW_WAR
	.align		4
.L_55:
        /*004c*/ 	.byte	0x04, 0x36
        /*004e*/ 	.short	(.L_57 - .L_56)
.L_56:
        /*0050*/ 	.word	0x00000008
.L_57:


//--------------------- .nv.callgraph             --------------------------
	.section	.nv.callgraph,"",@"SHT_CUDA_CALLGRAPH"
	.align	4
	.sectionentsize	8
	.align		4
        /*0000*/ 	.word	0x00000000
	.align		4
        /*0004*/ 	.word	0xffffffff
	.align		4
        /*0008*/ 	.word	0x00000000
	.align		4
        /*000c*/ 	.word	0xfffffffe
	.align		4
        /*0010*/ 	.word	0x00000000
	.align		4
        /*0014*/ 	.word	0xfffffffd
	.align		4
        /*0018*/ 	.word	0x00000000
	.align		4
        /*001c*/ 	.word	0xfffffffc


//--------------------- .text.bitonic_triangle_merge --------------------------
	.section	.text.bitonic_triangle_merge,"ax",@progbits
	.align	128
        .global         bitonic_triangle_merge
        .type           bitonic_triangle_merge,@function
        .size           bitonic_triangle_merge,(.L_x_23 - bitonic_triangle_merge)
        .other          bitonic_triangle_merge,@"STO_CUDA_ENTRY STV_DEFAULT"
bitonic_triangle_merge:
.text.bitonic_triangle_merge:
[----:B------:R-:W-:Y:S01]  /*0000*/  LDC R1, c[0x0][0x37c] ;  /* 0x0000df00ff017b82 */ /* 0x000fe20000000800 */
[----:B------:R-:W0:Y:S01]  /*0010*/  S2R R5, SR_TID.Y ;  /* 0x0000000000057919 */ /* 0x000e220000002200 */
[----:B------:R-:W1:Y:S06]  /*0020*/  LDCU UR8, c[0x0][0x360] ;  /* 0x00006c00ff0877ac */ /* 0x000e6c0008000800 */
[----:B------:R-:W0:Y:S01]  /*0030*/  S2UR UR5, SR_CTAID.Y ;  /* 0x00000000000579c3 */ /* 0x000e220000002600 */
[----:B------:R-:W1:Y:S01]  /*0040*/  S2R R3, SR_TID.X ;  /* 0x0000000000037919 */ /* 0x000e620000002100 */
[----:B------:R-:W2:Y:S06]  /*0050*/  LDCU.64 UR6, c[0x0][0x388] ;  /* 0x00007100ff0677ac */ /* 0x000eac0008000a00 */
[----:B------:R-:W0:Y:S08]  /*0060*/  LDC R0, c[0x0][0x364] ;  /* 0x0000d900ff007b82 */ /* 0x000e300000000800 */
[----:B------:R-:W3:Y:S08]  /*0070*/  S2UR UR4, SR_CTAID.X ;  /* 0x00000000000479c3 */ /* 0x000ef00000002500 */
[----:B------:R-:W3:Y:S01]  /*0080*/  LDC R7, c[0x0][0x370] ;  /* 0x0000dc00ff077b82 */ /* 0x000ee20000000800 */
[----:B0-----:R-:W-:Y:S01]  /*0090*/  IMAD R0, R0, UR5, R5 ;  /* 0x0000000500007c24 */ /* 0x001fe2000f8e0205 */
[----:B------:R-:W-:-:S02]  /*00a0*/  UMOV UR5, 0xffffffff ;  /* 0xffffffff00057882 */ /* 0x000fc40000000000 */
[----:B--2---:R-:W-:Y:S01]  /*00b0*/  USHF.L.U32 UR5, UR5, UR6, URZ ;  /* 0x0000000605057299 */ /* 0x004fe200080006ff */
[----:B---3--:R-:W-:Y:S01]  /*00c0*/  IMAD R0, R0, R7, UR4 ;  /* 0x0000000400007e24 */ /* 0x008fe2000f8e0207 */
[----:B------:R-:W-:-:S03]  /*00d0*/  UIADD3 UR4, UPT, UPT, UR6, 0x1, URZ ;  /* 0x0000000106047890 */ /* 0x000fc6000fffe0ff */
[----:B-1----:R-:W-:Y:S01]  /*00e0*/  IMAD R0, R0, UR8, R3 ;  /* 0x0000000800007c24 */ /* 0x002fe2000f8e0203 */
[----:B------:R-:W-:Y:S02]  /*00f0*/  UMOV UR6, 0x1 ;  /* 0x0000000100067882 */ /* 0x000fe40000000000 */
[----:B------:R-:W-:Y:S02]  /*0100*/  USHF.L.U32 UR4, UR6, UR4, URZ ;  /* 0x0000000406047299 */ /* 0x000fe400080006ff */
[----:B------:R-:W-:Y:S02]  /*0110*/  LOP3.LUT R3, R0, UR5, RZ, 0xc0, !PT ;  /* 0x0000000500037c12 */ /* 0x000fe4000f8ec0ff */
[----:B------:R-:W-:-:S03]  /*0120*/  UIADD3 UR5, UPT, UPT, UR4, -0x1, URZ ;  /* 0xffffffff04057890 */ /* 0x000fc6000fffe0ff */
[----:B------:R-:W-:-:S05]  /*0130*/  IMAD.IADD R3, R0, 0x1, R3 ;  /* 0x0000000100037824 */ /* 0x000fca00078e0203 */
[----:B------:R-:W-:-:S04]  /*0140*/  LOP3.LUT R0, R3, UR5, RZ, 0xc0, !PT ;  /* 0x0000000503007c12 */ /* 0x000fc8000f8ec0ff */
[----:B------:R-:W-:Y:S02]  /*0150*/  LOP3.LUT R2, RZ, R0, RZ, 0x33, !PT ;  /* 0x00000000ff027212 */ /* 0x000fe400078e33ff */
[----:B------:R-:W-:-:S05]  /*0160*/  IADD3 R5, PT, PT, -R0, UR4, R3 ;  /* 0x0000000400057c10 */ /* 0x000fca000fffe103 */
[----:B------:R-:W-:-:S05]  /*0170*/  IMAD.IADD R0, R2, 0x1, R5 ;  /* 0x0000000102007824 */ /* 0x000fca00078e0205 */
[----:B------:R-:W-:-:S04]  /*0180*/  VIMNMX R2, PT, PT, R3, R0, !PT ;  /* 0x0000000003027248 */ /* 0x000fc80007fe0100 */
[----:B------:R-:W-:-:S13]  /*0190*/  ISETP.GE.AND P0, PT, R2, UR7, PT ;  /* 0x0000000702007c0c */ /* 0x000fda000bf06270 */
[----:B------:R-:W-:Y:S05]  /*01a0*/  @P0 EXIT ;  /* 0x000000000000094d */ /* 0x000fea0003800000 */
[----:B------:R-:W0:Y:S01]  /*01b0*/  LDC.64 R4, c[0x0][0x380] ;  /* 0x0000e000ff047b82 */ /* 0x000e220000000a00 */
[----:B------:R-:W1:Y:S01]  /*01c0*/  LDCU.64 UR4, c[0x0][0x358] ;  /* 0x00006b00ff0477ac */ /* 0x000e620008000a00 */
[----:B0-----:R-:W-:-:S04]  /*01d0*/  IMAD.WIDE R2, R3, 0x4, R4 ;  /* 0x0000000403027825 */ /* 0x001fc800078e0204 */
[----:B------:R-:W-:Y:S01]  /*01e0*/  IMAD.WIDE R4, R0, 0x4, R4 ;  /* 0x0000000400047825 */ /* 0x000fe200078e0204 */
[----:B-1----:R-:W2:Y:S04]  /*01f0*/  LDG.E R7, desc[UR4][R2.64] ;  /* 0x0000000402077981 */ /* 0x002ea8000c1e1900 */
[----:B------:R-:W2:Y:S02]  /*0200*/  LDG.E R0, desc[UR4][R4.64] ;  /* 0x0000000404007981 */ /* 0x000ea4000c1e1900 */
[----:B--2---:R-:W-:-:S13]  /*0210*/  ISETP.GE.AND P0, PT, R0, R7, PT ;  /* 0x000000070000720c */ /* 0x004fda0003f06270 */
[----:B------:R-:W-:Y:S05]  /*0220*/  @P0 EXIT ;  /* 0x000000000000094d */ /* 0x000fea0003800000 */
[----:B------:R-:W-:Y:S04]  /*0230*/  ATOMG.E.EXCH.STRONG.GPU PT, RZ, desc[UR4][R4.64], R7 ;  /* 0x8000000704ff79a8 */ /* 0x000fe8000c1ef104 */
[----:B------:R-:W-:Y:S01]  /*0240*/  ATOMG.E.EXCH.STRONG.GPU PT, RZ, desc[UR4][R2.64], R0 ;  /* 0x8000000002ff79a8 */ /* 0x000fe2000c1ef104 */
[----:B------:R-:W-:Y:S05]  /*0250*/  EXIT ;  /* 0x000000000000794d */ /* 0x000fea0003800000 */
.L_x_0:
[----:B------:R-:W-:-:S00]  /*0260*/  BRA `(.L_x_0) ;  /* 0xfffffffc00fc7947 */ /* 0x000fc0000383ffff */
[----:B------:R-:W-:-:S00]  /*0270*/  NOP ;  /* 0x0000000000007918 */ /* 0x000fc00000000000 */
        /* <DEDUP_REMOVED lines=8> */
.L_x_23:


//--------------------- .text.bitonic_merge       --------------------------
	.section	.text.bitonic_merge,"ax",@progbits
	.align	128
        .global         bitonic_merge
        .type           bitonic_merge,@function
        .size           bitonic_merge,(.L_x_24 - bitonic_merge)
        .other          bitonic_merge,@"STO_CUDA_ENTRY STV_DEFAULT"
bitonic_merge:
.text.bitonic_merge:
[----:B------:R-:W-:Y:S01]  /*0000*/  LDC R1, c[0x0][0x37c] ;  /* 0x0000df00ff017b82 */ /* 0x000fe20000000800 */
[----:B------:R-:W0:Y:S01]  /*0010*/  S2R R5, SR_TID.Y ;  /* 0x0000000000057919 */ /* 0x000e220000002200 */
[----:B------:R-:W1:Y:S06]  /*0020*/  LDCU UR5, c[0x0][0x360] ;  /* 0x00006c00ff0577ac */ /* 0x000e6c0008000800 */
[----:B------:R-:W0:Y:S01]  /*0030*/  S2UR UR6, SR_CTAID.Y ;  /* 0x00000000000679c3 */ /* 0x000e220000002600 */
[----:B------:R-:W-:Y:S01]  /*0040*/  HFMA2 R4, -RZ, RZ, 0, 5.9604644775390625e-08 ;  /* 0x00000001ff047431 */ /* 0x000fe200000001ff */
[----:B------:R-:W1:Y:S01]  /*0050*/  S2R R3, SR_TID.X ;  /* 0x0000000000037919 */ /* 0x000e620000002100 */
[----:B------:R-:W2:Y:S05]  /*0060*/  LDCU.64 UR8, c[0x0][0x388] ;  /* 0x00007100ff0877ac */ /* 0x000eaa0008000a00 */
[----:B------:R-:W0:Y:S08]  /*0070*/  LDC R0, c[0x0][0x364] ;  /* 0x0000d900ff007b82 */ /* 0x000e300000000800 */
[----:B------:R-:W3:Y:S01]  /*0080*/  S2UR UR4, SR_CTAID.X ;  /* 0x00000000000479c3 */ /* 0x000ee20000002500 */
[----:B--2---:R-:W-:-:S07]  /*0090*/  SHF.L.U32 R4, R4, UR8, RZ ;  /* 0x0000000804047c19 */ /* 0x004fce00080006ff */
[----:B------:R-:W3:Y:S01]  /*00a0*/  LDC R7, c[0x0][0x370] ;  /* 0x0000dc00ff077b82 */ /* 0x000ee20000000800 */
[----:B0-----:R-:W-:-:S04]  /*00b0*/  IMAD R0, R0, UR6, R5 ;  /* 0x0000000600007c24 */ /* 0x001fc8000f8e0205 */
[----:B---3--:R-:W-:Y:S01]  /*00c0*/  IMAD R0, R0, R7, UR4 ;  /* 0x0000000400007e24 */ /* 0x008fe2000f8e0207 */
[----:B------:R-:W-:Y:S02]  /*00d0*/  UMOV UR4, 0xffffffff ;  /* 0xffffffff00047882 */ /* 0x000fe40000000000 */
[----:B------:R-:W-:Y:S01]  /*00e0*/  USHF.L.U32 UR4, UR4, UR8, URZ ;  /* 0x0000000804047299 */ /* 0x000fe200080006ff */
[----:B-1----:R-:W-:-:S05]  /*00f0*/  IMAD R0, R0, UR5, R3 ;  /* 0x0000000500007c24 */ /* 0x002fca000f8e0203 */
[----:B------:R-:W-:-:S04]  /*0100*/  LOP3.LUT R3, R0, UR4, RZ, 0xc0, !PT ;  /* 0x0000000400037c12 */ /* 0x000fc8000f8ec0ff */
[----:B------:R-:W-:-:S04]  /*0110*/  IADD3 R5, PT, PT, R0, R3, RZ ;  /* 0x0000000300057210 */ /* 0x000fc80007ffe0ff */
[----:B------:R-:W-:-:S04]  /*0120*/  VIADDMNMX R0, R5, R4, R5, !PT ;  /* 0x0000000405007246 */ /* 0x000fc80007800105 */
[----:B------:R-:W-:-:S13]  /*0130*/  ISETP.GE.AND P0, PT, R0, UR9, PT ;  /* 0x0000000900007c0c */ /* 0x000fda000bf06270 */
[----:B------:R-:W-:Y:S05]  /*0140*/  @P0 EXIT ;  /* 0x000000000000094d */ /* 0x000fea0003800000 */
[----:B------:R-:W0:Y:S01]  /*0150*/  LDC.64 R2, c[0x0][0x380] ;  /* 0x0000e000ff027b82 */ /* 0x000e220000000a00 */
[----:B------:R-:W1:Y:S01]  /*0160*/  LDCU.64 UR4, c[0x0][0x358] ;  /* 0x00006b00ff0477ac */ /* 0x000e620008000a00 */
[----:B0-----:R-:W-:-:S05]  /*0170*/  IMAD.WIDE R2, R5, 0x4, R2 ;  /* 0x0000000405027825 */ /* 0x001fca00078e0202 */
[----:B-1----:R-:W2:Y:S01]  /*0180*/  LDG.E R7, desc[UR4][R2.64] ;  /* 0x0000000402077981 */ /* 0x002ea2000c1e1900 */
[----:B------:R-:W-:-:S05]  /*0190*/  IMAD.WIDE R4, R4, 0x4, R2 ;  /* 0x0000000404047825 */ /* 0x000fca00078e0202 */
[----:B------:R-:W2:Y:S02]  /*01a0*/  LDG.E R0, desc[UR4][R4.64] ;  /* 0x0000000404007981 */ /* 0x000ea4000c1e1900 */
[----:B--2---:R-:W-:-:S13]  /*01b0*/  ISETP.GE.AND P0, PT, R0, R7, PT ;  /* 0x000000070000720c */ /* 0x004fda0003f06270 */
[----:B------:R-:W-:Y:S05]  /*01c0*/  @P0 EXIT ;  /* 0x000000000000094d */ /* 0x000fea0003800000 */
[----:B------:R-:W-:Y:S04]  /*01d0*/  ATOMG.E.EXCH.STRONG.GPU PT, RZ, desc[UR4][R4.64], R7 ;  /* 0x8000000704ff79a8 */ /* 0x000fe8000c1ef104 */
[----:B------:R-:W-:Y:S01]  /*01e0*/  ATOMG.E.EXCH.STRONG.GPU PT, RZ, desc[UR4][R2.64], R0 ;  /* 0x8000000002ff79a8 */ /* 0x000fe2000c1ef104 */
[----:B------:R-:W-:Y:S05]  /*01f0*/  EXIT ;  /* 0x000000000000794d */ /* 0x000fea0003800000 */
.L_x_1:
        /* <DEDUP_REMOVED lines=16> */
.L_x_24:


//--------------------- .text.bitonic_merge2      --------------------------
	.section	.text.bitonic_merge2,"ax",@progbits
	.align	128
        .global         bitonic_merge2
        .type           bitonic_merge2,@function
        .size           bitonic_merge2,(.L_x_25 - bitonic_merge2)
        .other          bitonic_merge2,@"STO_CUDA_ENTRY STV_DEFAULT"
bitonic_merge2:
.text.bitonic_merge2:
[----:B------:R-:W-:Y:S01]  /*0000*/  LDC R1, c[0x0][0x37c] ;  /* 0x0000df00ff017b82 */ /* 0x000fe20000000800 */
[----:B------:R-:W0:Y:S01]  /*0010*/  S2R R5, SR_TID.Y ;  /* 0x0000000000057919 */ /* 0x000e220000002200 */
[----:B------:R-:W1:Y:S06]  /*0020*/  LDCU UR5, c[0x0][0x360] ;  /* 0x00006c00ff0577ac */ /* 0x000e6c0008000800 */
[----:B------:R-:W0:Y:S01]  /*0030*/  S2UR UR6, SR_CTAID.Y ;  /* 0x00000000000679c3 */ /* 0x000e220000002600 */
[----:B------:R-:W2:Y:S01]  /*0040*/  S2R R0, SR_TID.X ;  /* 0x0000000000007919 */ /* 0x000ea20000002100 */
[----:B------:R-:W3:Y:S06]  /*0050*/  LDCU.64 UR12, c[0x0][0x358] ;  /* 0x00006b00ff0c77ac */ /* 0x000eec0008000a00 */
[----:B------:R-:W0:Y:S08]  /*0060*/  LDC R4, c[0x0][0x364] ;  /* 0x0000d900ff047b82 */ /* 0x000e300000000800 */
[----:B------:R-:W4:Y:S08]  /*0070*/  S2UR UR4, SR_CTAID.X ;  /* 0x00000000000479c3 */ /* 0x000f300000002500 */
[----:B------:R-:W4:Y:S08]  /*0080*/  LDC R7, c[0x0][0x370] ;  /* 0x0000dc00ff077b82 */ /* 0x000f300000000800 */
[----:B------:R-:W5:Y:S01]  /*0090*/  LDC.64 R2, c[0x0][0x380] ;  /* 0x0000e000ff027b82 */ /* 0x000f620000000a00 */
[----:B0-----:R-:W-:-:S04]  /*00a0*/  IMAD R4, R4, UR6, R5 ;  /* 0x0000000604047c24 */ /* 0x001fc8000f8e0205 */
[----:B----4-:R-:W-:-:S04]  /*00b0*/  IMAD R4, R4, R7, UR4 ;  /* 0x0000000404047e24 */ /* 0x010fc8000f8e0207 */
[----:B-1----:R-:W-:-:S04]  /*00c0*/  IMAD R5, R4, UR5, RZ ;  /* 0x0000000504057c24 */ /* 0x002fc8000f8e02ff */
[----:B--2---:R-:W-:-:S04]  /*00d0*/  IMAD R5, R5, 0x2, R0 ;  /* 0x0000000205057824 */ /* 0x004fc800078e0200 */
[----:B-----5:R-:W-:-:S05]  /*00e0*/  IMAD.WIDE R2, R5, 0x4, R2 ;  /* 0x0000000405027825 */ /* 0x020fca00078e0202 */
[----:B---3--:R-:W2:Y:S04]  /*00f0*/  LDG.E R5, desc[UR12][R2.64] ;  /* 0x0000000c02057981 */ /* 0x008ea8000c1e1900 */
[----:B------:R-:W3:Y:S01]  /*0100*/  LDG.E R7, desc[UR12][R2.64+0x1000] ;  /* 0x0010000c02077981 */ /* 0x000ee2000c1e1900 */
[----:B------:R-:W0:Y:S01]  /*0110*/  S2UR UR5, SR_CgaCtaId ;  /* 0x00000000000579c3 */ /* 0x000e220000008800 */
[----:B------:R-:W-:Y:S01]  /*0120*/  UMOV UR4, 0x400 ;  /* 0x0000040000047882 */ /* 0x000fe20000000000 */
[----:B------:R-:W-:Y:S01]  /*0130*/  UMOV UR9, 0x2 ;  /* 0x0000000200097882 */ /* 0x000fe20000000000 */
[----:B0-----:R-:W-:-:S03]  /*0140*/  ULEA UR5, UR5, UR4, 0x18 ;  /* 0x0000000405057291 */ /* 0x001fc6000f8ec0ff */
[----:B------:R-:W-:-:S03]  /*0150*/  UMOV UR4, URZ ;  /* 0x000000ff00047c82 */ /* 0x000fc60008000000 */
[----:B------:R-:W-:-:S05]  /*0160*/  LEA R4, R0, UR5, 0x2 ;  /* 0x0000000500047c11 */ /* 0x000fca000f8e10ff */
[----:B--2---:R0:W-:Y:S04]  /*0170*/  STS [R4], R5 ;  /* 0x0000000504007388 */ /* 0x0041e80000000800 */
[----:B---3--:R0:W-:Y:S01]  /*0180*/  STS [R4+0x1000], R7 ;  /* 0x0010000704007388 */ /* 0x0081e20000000800 */
[----:B------:R-:W-:Y:S06]  /*0190*/  BAR.SYNC.DEFER_BLOCKING 0x0 ;  /* 0x0000000000007b1d */ /* 0x000fec0000010000 */
.L_x_21:
[----:B------:R-:W-:Y:S01]  /*01a0*/  UMOV UR7, 0xffffffff ;  /* 0xffffffff00077882 */ /* 0x000fe20000000000 */
[----:B------:R-:W-:Y:S01]  /*01b0*/  BSSY.RECONVERGENT B0, `(.L_x_2) ;  /* 0x0000013000007945 */ /* 0x000fe20003800200 */
[----:B------:R-:W-:-:S06]  /*01c0*/  USHF.L.U32 UR6, UR7, UR4, URZ ;  /* 0x0000000407067299 */ /* 0x000fcc00080006ff */
[----:B0-----:R-:W-:Y:S01]  /*01d0*/  LOP3.LUT R7, R0, UR6, RZ, 0xc0, !PT ;  /* 0x0000000600077c12 */ /* 0x001fe2000f8ec0ff */
[----:B------:R-:W-:-:S04]  /*01e0*/  UIADD3 UR6, UPT, UPT, UR9, -0x1, URZ ;  /* 0xffffffff09067890 */ /* 0x000fc8000fffe0ff */
[----:B------:R-:W-:-:S05]  /*01f0*/  IMAD.IADD R5, R7, 0x1, R0 ;  /* 0x0000000107057824 */ /* 0x000fca00078e0200 */
[----:B------:R-:W-:-:S04]  /*0200*/  LOP3.LUT R6, R5, UR6, RZ, 0xc0, !PT ;  /* 0x0000000605067c12 */ /* 0x000fc8000f8ec0ff */
[----:B------:R-:W-:Y:S02]  /*0210*/  IADD3 R5, PT, PT, -R6, UR9, R5 ;  /* 0x0000000906057c10 */ /* 0x000fe4000fffe105 */
[----:B------:R-:W-:-:S05]  /*0220*/  LOP3.LUT R6, RZ, R6, RZ, 0x33, !PT ;  /* 0x00000006ff067212 */ /* 0x000fca00078e33ff */
[----:B------:R-:W-:-:S05]  /*0230*/  IMAD.IADD R5, R6, 0x1, R5 ;  /* 0x0000000106057824 */ /* 0x000fca00078e0205 */
[----:B------:R-:W-:-:S13]  /*0240*/  ISETP.GT.AND P0, PT, R5, 0x7ff, PT ;  /* 0x000007ff0500780c */ /* 0x000fda0003f04270 */
[----:B------:R-:W-:Y:S05]  /*0250*/  @P0 BRA `(.L_x_3) ;  /* 0x0000000000200947 */ /* 0x000fea0003800000 */
[----:B------:R-:W-:Y:S01]  /*0260*/  IMAD R7, R7, 0x4, R4 ;  /* 0x0000000407077824 */ /* 0x000fe200078e0204 */
[----:B------:R-:W-:-:S04]  /*0270*/  LEA R6, R5, UR5, 0x2 ;  /* 0x0000000505067c11 */ /* 0x000fc8000f8e10ff */
[----:B------:R-:W-:Y:S04]  /*0280*/  LDS R5, [R7] ;  /* 0x0000000007057984 */ /* 0x000fe80000000800 */
[----:B------:R-:W0:Y:S02]  /*0290*/  LDS R8, [R6] ;  /* 0x0000000006087984 */ /* 0x000e240000000800 */
[----:B0-----:R-:W-:-:S13]  /*02a0*/  ISETP.GE.AND P0, PT, R8, R5, PT ;  /* 0x000000050800720c */ /* 0x001fda0003f06270 */
[----:B------:R-:W-:Y:S05]  /*02b0*/  @P0 BRA `(.L_x_3) ;  /* 0x0000000000080947 */ /* 0x000fea0003800000 */
[----:B------:R0:W-:Y:S04]  /*02c0*/  ATOMS.EXCH RZ, [R6], R5 ;  /* 0x0000000506ff738c */ /* 0x0001e80004000000 */
[----:B------:R0:W-:Y:S02]  /*02d0*/  ATOMS.EXCH RZ, [R7], R8 ;  /* 0x0000000807ff738c */ /* 0x0001e40004000000 */
.L_x_3:
[----:B------:R-:W-:Y:S05]  /*02e0*/  BSYNC.RECONVERGENT B0 ;  /* 0x0000000000007941 */ /* 0x000fea0003800200 */
.L_x_2:
[----:B------:R-:W-:Y:S01]  /*02f0*/  BAR.SYNC.DEFER_BLOCKING 0x0 ;  /* 0x0000000000007b1d */ /* 0x000fe20000010000 */
[----:B------:R-:W-:-:S09]  /*0300*/  UISETP.NE.AND UP0, UPT, UR4, URZ, UPT ;  /* 0x000000ff0400728c */ /* 0x000fd2000bf05270 */
[----:B------:R-:W-:Y:S05]  /*0310*/  BRA.U !UP0, `(.L_x_4) ;  /* 0x0000000908707547 */ /* 0x000fea000b800000 */
[----:B------:R-:W-:Y:S02]  /*0320*/  ULOP3.LUT UP0, UR14, UR4, 0x3, URZ, 0xc0, !UPT ;  /* 0x00000003040e7892 */ /* 0x000fe4000f80c0ff */
[----:B------:R-:W-:-:S07]  /*0330*/  UMOV UR6, UR4 ;  /* 0x0000000400067c82 */ /* 0x000fce0008000000 */
[----:B------:R-:W-:Y:S05]  /*0340*/  BRA.U !UP0, `(.L_x_5) ;  /* 0x0000000508047547 */ /* 0x000fea000b800000 */
[----:B------:R-:W-:Y:S01]  /*0350*/  UIADD3 UR6, UPT, UPT, UR4, -0x1, URZ ;  /* 0xffffffff04067890 */ /* 0x000fe2000fffe0ff */
[----:B------:R-:W-:Y:S01]  /*0360*/  BSSY.RECONVERGENT B0, `(.L_x_6) ;  /* 0x0000012000007945 */ /* 0x000fe20003800200 */
[----:B------:R-:W-:Y:S02]  /*0370*/  UMOV UR8, 0x1 ;  /* 0x0000000100087882 */ /* 0x000fe40000000000 */
[----:B------:R-:W-:Y:S02]  /*0380*/  USHF.L.U32 UR10, UR7, UR6, URZ ;  /* 0x00000006070a7299 */ /* 0x000fe400080006ff */
[----:B------:R-:W-:-:S04]  /*0390*/  USHF.L.U32 UR11, UR8, UR6, URZ ;  /* 0x00000006080b7299 */ /* 0x000fc800080006ff */
[----:B0-----:R-:W-:-:S04]  /*03a0*/  LOP3.LUT R7, R0, UR10, RZ, 0xc0, !PT ;  /* 0x0000000a00077c12 */ /* 0x001fc8000f8ec0ff */
[----:B------:R-:W-:-:S04]  /*03b0*/  IADD3 R5, PT, PT, R7, UR11, R0 ;  /* 0x0000000b07057c10 */ /* 0x000fc8000fffe000 */
[----:B------:R-:W-:-:S13]  /*03c0*/  ISETP.GT.AND P0, PT, R5, 0x7ff, PT ;  /* 0x000007ff0500780c */ /* 0x000fda0003f04270 */
[----:B------:R-:W-:Y:S05]  /*03d0*/  @P0 BRA `(.L_x_7) ;  /* 0x0000000000280947 */ /* 0x000fea0003800000 */
[----:B------:R-:W-:Y:S02]  /*03e0*/  IMAD.MOV.U32 R5, RZ, RZ, 0x4 ;  /* 0x00000004ff057424 */ /* 0x000fe400078e00ff */
[----:B------:R-:W-:-:S03]  /*03f0*/  IMAD R6, R7, 0x4, R4 ;  /* 0x0000000407067824 */ /* 0x000fc600078e0204 */
[----:B------:R-:W-:-:S05]  /*0400*/  SHF.L.U32 R5, R5, UR6, RZ ;  /* 0x0000000605057c19 */ /* 0x000fca00080006ff */
[----:B------:R-:W-:Y:S02]  /*0410*/  IMAD.IADD R8, R6, 0x1, R5 ;  /* 0x0000000106087824 */ /* 0x000fe400078e0205 */
[----:B------:R-:W-:Y:S04]  /*0420*/  LDS R5, [R6] ;  /* 0x0000000006057984 */ /* 0x000fe80000000800 */
[----:B------:R-:W0:Y:S02]  /*0430*/  LDS R7, [R8] ;  /* 0x0000000008077984 */ /* 0x000e240000000800 */
[----:B0-----:R-:W-:-:S13]  /*0440*/  ISETP.GE.AND P0, PT, R7, R5, PT ;  /* 0x000000050700720c */ /* 0x001fda0003f06270 */
[----:B------:R-:W-:Y:S05]  /*0450*/  @P0 BRA `(.L_x_7) ;  /* 0x0000000000080947 */ /* 0x000fea0003800000 */
[----:B------:R0:W-:Y:S04]  /*0460*/  ATOMS.EXCH RZ, [R8], R5 ;  /* 0x0000000508ff738c */ /* 0x0001e80004000000 */
[----:B------:R0:W-:Y:S02]  /*0470*/  ATOMS.EXCH RZ, [R6], R7 ;  /* 0x0000000706ff738c */ /* 0x0001e40004000000 */
.L_x_7:
[----:B------:R-:W-:Y:S05]  /*0480*/  BSYNC.RECONVERGENT B0 ;  /* 0x0000000000007941 */ /* 0x000fea0003800200 */
.L_x_6:
[----:B------:R-:W-:Y:S01]  /*0490*/  BAR.SYNC.DEFER_BLOCKING 0x0 ;  /* 0x0000000000007b1d */ /* 0x000fe20000010000 */
[----:B------:R-:W-:-:S09]  /*04a0*/  UISETP.NE.AND UP0, UPT, UR14, 0x1, UPT ;  /* 0x000000010e00788c */ /* 0x000fd2000bf05270 */
[----:B------:R-:W-:Y:S05]  /*04b0*/  BRA.U !UP0, `(.L_x_5) ;  /* 0x0000000108a87547 */ /* 0x000fea000b800000 */
[----:B------:R-:W-:Y:S01]  /*04c0*/  UIADD3 UR6, UPT, UPT, UR4, -0x2, URZ ;  /* 0xfffffffe04067890 */ /* 0x000fe2000fffe0ff */
[----:B------:R-:W-:Y:S03]  /*04d0*/  BSSY.RECONVERGENT B0, `(.L_x_8) ;  /* 0x0000011000007945 */ /* 0x000fe60003800200 */
        /* <DEDUP_REMOVED lines=16> */
.L_x_9:
[----:B------:R-:W-:Y:S05]  /*05e0*/  BSYNC.RECONVERGENT B0 ;  /* 0x0000000000007941 */ /* 0x000fea0003800200 */
.L_x_8:
        /* <DEDUP_REMOVED lines=21> */
.L_x_11:
[----:B------:R-:W-:Y:S05]  /*0740*/  BSYNC.RECONVERGENT B0 ;  /* 0x0000000000007941 */ /* 0x000fea0003800200 */
.L_x_10:
[----:B------:R-:W-:Y:S06]  /*0750*/  BAR.SYNC.DEFER_BLOCKING 0x0 ;  /* 0x0000000000007b1d */ /* 0x000fec0000010000 */
.L_x_5:
[----:B------:R-:W-:-:S09]  /*0760*/  UISETP.GE.U32.AND UP0, UPT, UR4, 0x4, UPT ;  /* 0x000000040400788c */ /* 0x000fd2000bf06070 */
[----:B------:R-:W-:Y:S05]  /*0770*/  BRA.U !UP0, `(.L_x_4) ;  /* 0x0000000508587547 */ /* 0x000fea000b800000 */
[----:B------:R-:W-:-:S12]  /*0780*/  UIADD3 UR8, UPT, UPT, UR6, 0x4, URZ ;  /* 0x0000000406087890 */ /* 0x000fd8000fffe0ff */
.L_x_20:
[----:B------:R-:W-:Y:S01]  /*0790*/  UIADD3 UR14, UPT, UPT, UR8, -0x5, URZ ;  /* 0xfffffffb080e7890 */ /* 0x000fe2000fffe0ff */
[----:B------:R-:W-:Y:S01]  /*07a0*/  BSSY.RECONVERGENT B0, `(.L_x_12) ;  /* 0x0000014000007945 */ /* 0x000fe20003800200 */
[----:B------:R-:W-:Y:S01]  /*07b0*/  UMOV UR6, 0xffffffff ;  /* 0xffffffff00067882 */ /* 0x000fe20000000000 */
[----:B------:R-:W-:Y:S01]  /*07c0*/  UMOV UR7, 0x1 ;  /* 0x0000000100077882 */ /* 0x000fe20000000000 */
[----:B------:R-:W-:Y:S02]  /*07d0*/  USHF.L.U32 UR10, UR6, UR14, URZ ;  /* 0x0000000e060a7299 */ /* 0x000fe400080006ff */
[----:B------:R-:W-:Y:S02]  /*07e0*/  USHF.L.U32 UR11, UR7, UR14, URZ ;  /* 0x0000000e070b7299 */ /* 0x000fe400080006ff */
[----:B------:R-:W-:Y:S02]  /*07f0*/  UIADD3 UR15, UPT, UPT, UR8, -0x6, URZ ;  /* 0xfffffffa080f7890 */ /* 0x000fe4000fffe0ff */
        /* <DEDUP_REMOVED lines=14> */
.L_x_13:
[----:B------:R-:W-:Y:S05]  /*08e0*/  BSYNC.RECONVERGENT B0 ;  /* 0x0000000000007941 */ /* 0x000fea0003800200 */
.L_x_12:
[----:B------:R-:W-:Y:S01]  /*08f0*/  USHF.L.U32 UR10, UR6, UR15, URZ ;  /* 0x0000000f060a7299 */ /* 0x000fe200080006ff */
[----:B------:R-:W-:Y:S01]  /*0900*/  BAR.SYNC.DEFER_BLOCKING 0x0 ;  /* 0x0000000000007b1d */ /* 0x000fe20000010000 */
[----:B------:R-:W-:Y:S02]  /*0910*/  USHF.L.U32 UR11, UR7, UR15, URZ ;  /* 0x0000000f070b7299 */ /* 0x000fe400080006ff */
[----:B------:R-:W-:Y:S02]  /*0920*/  UIADD3 UR14, UPT, UPT, UR8, -0x7, URZ ;  /* 0xfffffff9080e7890 */ /* 0x000fe4000fffe0ff */
[----:B0-----:R-:W-:Y:S01]  /*0930*/  LOP3.LUT R5, R0, UR10, RZ, 0xc0, !PT ;  /* 0x0000000a00057c12 */ /* 0x001fe2000f8ec0ff */
[----:B------:R-:W-:Y:S03]  /*0940*/  BSSY.RECONVERGENT B0, `(.L_x_14) ;  /* 0x000000e000007945 */ /* 0x000fe60003800200 */
        /* <DEDUP_REMOVED lines=13> */
.L_x_15:
[----:B------:R-:W-:Y:S05]  /*0a20*/  BSYNC.RECONVERGENT B0 ;  /* 0x0000000000007941 */ /* 0x000fea0003800200 */
.L_x_14:
[----:B------:R-:W-:Y:S01]  /*0a30*/  USHF.L.U32 UR10, UR6, UR14, URZ ;  /* 0x0000000e060a7299 */ /* 0x000fe200080006ff */
[----:B------:R-:W-:Y:S01]  /*0a40*/  BAR.SYNC.DEFER_BLOCKING 0x0 ;  /* 0x0000000000007b1d */ /* 0x000fe20000010000 */
[----:B------:R-:W-:-:S04]  /*0a50*/  USHF.L.U32 UR11, UR7, UR14, URZ ;  /* 0x0000000e070b7299 */ /* 0x000fc800080006ff */
[----:B0-----:R-:W-:Y:S01]  /*0a60*/  LOP3.LUT R5, R0, UR10, RZ, 0xc0, !PT ;  /* 0x0000000a00057c12 */ /* 0x001fe2000f8ec0ff */
[----:B------:R-:W-:Y:S01]  /*0a70*/  UIADD3 UR10, UPT, UPT, UR8, -0x8, URZ ;  /* 0xfffffff8080a7890 */ /* 0x000fe2000fffe0ff */
[----:B------:R-:W-:Y:S02]  /*0a80*/  BSSY.RECONVERGENT B0, `(.L_x_16) ;  /* 0x000000e000007945 */ /* 0x000fe40003800200 */
        /* <DEDUP_REMOVED lines=13> */
.L_x_17:
[----:B------:R-:W-:Y:S05]  /*0b60*/  BSYNC.RECONVERGENT B0 ;  /* 0x0000000000007941 */ /* 0x000fea0003800200 */
.L_x_16:
[----:B------:R-:W-:Y:S01]  /*0b70*/  USHF.L.U32 UR6, UR6, UR10, URZ ;  /* 0x0000000a06067299 */ /* 0x000fe200080006ff */
[----:B------:R-:W-:Y:S01]  /*0b80*/  BAR.SYNC.DEFER_BLOCKING 0x0 ;  /* 0x0000000000007b1d */ /* 0x000fe20000010000 */
[----:B------:R-:W-:-:S04]  /*0b90*/  USHF.L.U32 UR7, UR7, UR10, URZ ;  /* 0x0000000a07077299 */ /* 0x000fc800080006ff */
        /* <DEDUP_REMOVED lines=15> */
.L_x_19:
[----:B------:R-:W-:Y:S05]  /*0c90*/  BSYNC.RECONVERGENT B0 ;  /* 0x0000000000007941 */ /* 0x000fea0003800200 */
.L_x_18:
[----:B------:R-:W-:Y:S01]  /*0ca0*/  BAR.SYNC.DEFER_BLOCKING 0x0 ;  /* 0x0000000000007b1d */ /* 0x000fe20000010000 */
[----:B------:R-:W-:-:S04]  /*0cb0*/  UIADD3 UR8, UPT, UPT, UR8, -0x4, URZ ;  /* 0xfffffffc08087890 */ /* 0x000fc8000fffe0ff */
[----:B------:R-:W-:-:S09]  /*0cc0*/  UISETP.GT.AND UP0, UPT, UR8, 0x4, UPT ;  /* 0x000000040800788c */ /* 0x000fd2000bf04270 */
[----:B------:R-:W-:Y:S05]  /*0cd0*/  BRA.U UP0, `(.L_x_20) ;  /* 0xfffffff900ac7547 */ /* 0x000fea000b83ffff */
.L_x_4:
[----:B------:R-:W-:Y:S02]  /*0ce0*/  UIADD3 UR4, UPT, UPT, UR4, 0x1, URZ ;  /* 0x0000000104047890 */ /* 0x000fe4000fffe0ff */
[----:B------:R-:W-:Y:S02]  /*0cf0*/  USHF.L.U32 UR9, UR9, 0x1, URZ ;  /* 0x0000000109097899 */ /* 0x000fe400080006ff */
[----:B------:R-:W-:-:S09]  /*0d00*/  UISETP.NE.AND UP0, UPT, UR4, 0xb, UPT ;  /* 0x0000000b0400788c */ /* 0x000fd2000bf05270 */
[----:B------:R-:W-:Y:S05]  /*0d10*/  BRA.U UP0, `(.L_x_21) ;  /* 0xfffffff500207547 */ /* 0x000fea000b83ffff */
[----:B0-----:R-:W0:Y:S04]  /*0d20*/  LDS R5, [R4] ;  /* 0x0000000004057984 */ /* 0x001e280000000800 */
[----:B------:R-:W1:Y:S04]  /*0d30*/  LDS R7, [R4+0x1000] ;  /* 0x0010000004077984 */ /* 0x000e680000000800 */
[----:B0-----:R-:W-:Y:S04]  /*0d40*/  STG.E desc[UR12][R2.64], R5 ;  /* 0x0000000502007986 */ /* 0x001fe8000c10190c */
[----:B-1----:R-:W-:Y:S01]  /*0d50*/  STG.E desc[UR12][R2.64+0x1000], R7 ;  /* 0x0010000702007986 */ /* 0x002fe2000c10190c */
[----:B------:R-:W-:Y:S05]  /*0d60*/  EXIT ;  /* 0x000000000000794d */ /* 0x000fea0003800000 */
.L_x_22:
        /* <DEDUP_REMOVED lines=9> */
.L_x_25:


//--------------------- .nv.shared.reserved.0     --------------------------
	.section	.nv.shared.reserved.0,"aw",@nobits
	.weak		__nv_reservedSMEM_offset_0_alias
	.size		__nv_reservedSMEM_offset_0_alias, 0, 64
	.other		__nv_reservedSMEM_offset_0_alias,@"STO_CUDA_RESERVED_SHARED STV_DEFAULT"
__nv_reservedSMEM_offset_0_alias:
	.zero		0
	.zero		64


//--------------------- .nv.shared.bitonic_merge2 --------------------------
	.section	.nv.shared.bitonic_merge2,"aw",@nobits
	.sectionflags	@""
	.align	4
.nv.shared.bitonic_merge2:
	.zero		9216


//--------------------- .nv.constant0.bitonic_triangle_merge --------------------------
	.section	.nv.constant0.bitonic_triangle_merge,"a",@progbits
	.sectionflags	@""
	.align	4
.nv.constant0.bitonic_triangle_merge:
	.zero		912


//--------------------- .nv.constant0.bitonic_merge --------------------------
	.section	.nv.constant0.bitonic_merge,"a",@progbits
	.sectionflags	@""
	.align	4
.nv.constant0.bitonic_merge:
	.zero		912


//--------------------- .nv.constant0.bitonic_merge2 --------------------------
	.section	.nv.constant0.bitonic_merge2,"a",@progbits
	.sectionflags	@""
	.align	4
.nv.constant0.bitonic_merge2:
	.zero		904


//--------------------- SYMBOLS --------------------------

	.type		.nv.reservedSmem.offset0,@object
	.size		.nv.reservedSmem.offset0,0x4
	.type		.nv.reservedSmem.cap,@object
	.size		.nv.reservedSmem.cap,0x4
